	.headerflags	@"EF_CUDA_TEXMODE_UNIFIED EF_CUDA_64BIT_ADDRESS EF_CUDA_ACCELERATORS EF_CUDA_SM90 EF_CUDA_VIRTUAL_SM(EF_CUDA_SM90)"
	.elftype	@"ET_EXEC"


//--------------------- .nv.info                  --------------------------
	.section	.nv.info,"",@"SHT_CUDA_INFO"
	.align	4


	//----- nvinfo : EIATTR_REGCOUNT
	.align		4
        /*0000*/ 	.byte	0x04, 0x2f
        /*0002*/ 	.short	(.L_1 - .L_0)
	.align		4
.L_0:
        /*0004*/ 	.word	index@(triton_poi_fused__softmax_2)
        /*0008*/ 	.word	0x00000014


	//----- nvinfo : EIATTR_MIN_STACK_SIZE
	.align		4
.L_1:
        /*000c*/ 	.byte	0x04, 0x12
        /*000e*/ 	.short	(.L_3 - .L_2)
	.align		4
.L_2:
        /*0010*/ 	.word	index@(triton_poi_fused__softmax_2)
        /*0014*/ 	.word	0x00000000


	//----- nvinfo : EIATTR_FRAME_SIZE
	.align		4
.L_3:
        /*0018*/ 	.byte	0x04, 0x11
        /*001a*/ 	.short	(.L_5 - .L_4)
	.align		4
.L_4:
        /*001c*/ 	.word	index@(triton_poi_fused__softmax_2)
        /*0020*/ 	.word	0x00000000


	//----- nvinfo : EIATTR_MIN_STACK_SIZE
	.align		4
.L_5:
        /*0024*/ 	.byte	0x04, 0x12
        /*0026*/ 	.short	(.L_7 - .L_6)
	.align		4
.L_6:
        /*0028*/ 	.word	index@(triton_poi_fused__softmax_2)
        /*002c*/ 	.word	0x00000000
.L_7:


//--------------------- .nv.info.triton_poi_fused__softmax_2 --------------------------
	.section	.nv.info.triton_poi_fused__softmax_2,"",@"SHT_CUDA_INFO"
	.sectionflags	@""
	.align	4


	//----- nvinfo : EIATTR_CUDA_API_VERSION
	.align		4
        /*0000*/ 	.byte	0x04, 0x37
        /*0002*/ 	.short	(.L_9 - .L_8)
.L_8:
        /*0004*/ 	.word	0x0000007c


	//----- nvinfo : EIATTR_KPARAM_INFO
	.align		4
.L_9:
        /*0008*/ 	.byte	0x04, 0x17
        /*000a*/ 	.short	(.L_11 - .L_10)
.L_10:
        /*000c*/ 	.word	0x00000000
        /*0010*/ 	.short	0x0003
        /*0012*/ 	.short	0x0018
        /*0014*/ 	.byte	0x00, 0xf0, 0x11, 0x00


	//----- nvinfo : EIATTR_KPARAM_INFO
	.align		4
.L_11:
        /*0018*/ 	.byte	0x04, 0x17
        /*001a*/ 	.short	(.L_13 - .L_12)
.L_12:
        /*001c*/ 	.word	0x00000000
        /*0020*/ 	.short	0x0002
        /*0022*/ 	.short	0x0010
        /*0024*/ 	.byte	0x00, 0xf4, 0x21, 0x00


	//----- nvinfo : EIATTR_KPARAM_INFO
	.align		4
.L_13:
        /*0028*/ 	.byte	0x04, 0x17
        /*002a*/ 	.short	(.L_15 - .L_14)
.L_14:
        /*002c*/ 	.word	0x00000000
        /*0030*/ 	.short	0x0001
        /*0032*/ 	.short	0x0008
        /*0034*/ 	.byte	0x00, 0xf4, 0x21, 0x00


	//----- nvinfo : EIATTR_KPARAM_INFO
	.align		4
.L_15:
        /*0038*/ 	.byte	0x04, 0x17
        /*003a*/ 	.short	(.L_17 - .L_16)
.L_16:
        /*003c*/ 	.word	0x00000000
        /*0040*/ 	.short	0x0000
        /*0042*/ 	.short	0x0000
        /*0044*/ 	.byte	0x00, 0xf4, 0x21, 0x00


	//----- nvinfo : EIATTR_SPARSE_MMA_MASK
	.align		4
.L_17:
        /*0048*/ 	.byte	0x03, 0x50
        /*004a*/ 	.short	0x0000


	//----- nvinfo : EIATTR_MAXREG_COUNT
	.align		4
        /*004c*/ 	.byte	0x03, 0x1b
        /*004e*/ 	.short	0x00ff


	//----- nvinfo : EIATTR_EXIT_INSTR_OFFSETS
	.align		4
        /*0050*/ 	.byte	0x04, 0x1c
        /*0052*/ 	.short	(.L_19 - .L_18)


	//   ....[0]....
.L_18:
        /*0054*/ 	.word	0x000003e0


	//   ....[1]....
        /*0058*/ 	.word	0x00000400


	//----- nvinfo : EIATTR_REQNTID
	.align		4
.L_19:
        /*005c*/ 	.byte	0x04, 0x10
        /*005e*/ 	.short	(.L_21 - .L_20)
.L_20:
        /*0060*/ 	.word	0x00000080
        /*0064*/ 	.word	0x00000001
        /*0068*/ 	.word	0x00000001


	//----- nvinfo : EIATTR_CBANK_PARAM_SIZE
	.align		4
.L_21:
        /*006c*/ 	.byte	0x03, 0x19
        /*006e*/ 	.short	0x001c


	//----- nvinfo : EIATTR_PARAM_CBANK
	.align		4
        /*0070*/ 	.byte	0x04, 0x0a
        /*0072*/ 	.short	(.L_23 - .L_22)
	.align		4
.L_22:
        /*0074*/ 	.word	index@(.nv.constant0.triton_poi_fused__softmax_2)
        /*0078*/ 	.short	0x0210
        /*007a*/ 	.short	0x001c


	//----- nvinfo : EIATTR_SW_WAR
	.align		4
.L_23:
        /*007c*/ 	.byte	0x04, 0x36
        /*007e*/ 	.short	(.L_25 - .L_24)
.L_24:
        /*0080*/ 	.word	0x00000008
.L_25:


//--------------------- .nv.callgraph             --------------------------
	.section	.nv.callgraph,"",@"SHT_CUDA_CALLGRAPH"
	.align	4
	.sectionentsize	8
	.align		4
        /*0000*/ 	.word	0x00000000
	.align		4
        /*0004*/ 	.word	0xffffffff
	.align		4
        /*0008*/ 	.word	0x00000000
	.align		4
        /*000c*/ 	.word	0xfffffffe
	.align		4
        /*0010*/ 	.word	0x00000000
	.align		4
        /*0014*/ 	.word	0xfffffffd
	.align		4
        /*0018*/ 	.word	0x00000000
	.align		4
        /*001c*/ 	.word	0xfffffffc


//--------------------- .text.triton_poi_fused__softmax_2 --------------------------
	.section	.text.triton_poi_fused__softmax_2,"ax",@progbits
	.align	128
        .global         triton_poi_fused__softmax_2
        .type           triton_poi_fused__softmax_2,@function
        .size           triton_poi_fused__softmax_2,(.L_x_1 - triton_poi_fused__softmax_2)
        .other          triton_poi_fused__softmax_2,@"STO_CUDA_ENTRY STV_DEFAULT"
triton_poi_fused__softmax_2:
.text.triton_poi_fused__softmax_2:
[----:B------:R-:W0:Y:S02]  /*0000*/  LDC R1, c[0x0][0x28] ;  /* 0x00000a00ff017b82 */ /* 0x000e240000000800 */
[----:B------:R-:W1:Y:S01]  /*0010*/  S2R R0, SR_TID.X ;  /* 0x0000000000007919 */ /* 0x000e620000002100 */
[----:B------:R-:W2:Y:S01]  /*0020*/  LDC.64 R6, c[0x0][0x210] ;  /* 0x00008400ff067b82 */ /* 0x000ea20000000a00 */
[----:B------:R-:W-:Y:S01]  /*0030*/  HFMA2.MMA R8, -RZ, RZ, 0, 0 ;  /* 0x00000000ff087435 */ /* 0x000fe200000001ff */
[----:B------:R-:W-:Y:S01]  /*0040*/  MOV R4, RZ ;  /* 0x000000ff00047202 */ /* 0x000fe20000000f00 */
[----:B------:R-:W3:Y:S01]  /*0050*/  S2R R9, SR_CTAID.X ;  /* 0x0000000000097919 */ /* 0x000ee20000002500 */
[----:B------:R-:W-:Y:S01]  /*0060*/  CS2R R16, SRZ ;  /* 0x0000000000107805 */ /* 0x000fe2000001ff00 */
[----:B------:R-:W-:-:S03]  /*0070*/  ULDC.64 UR4, c[0x0][0x208] ;  /* 0x0000820000047ab9 */ /* 0x000fc60000000a00 */
[----:B------:R-:W4:Y:S01]  /*0080*/  LDC.64 R2, c[0x0][0x218] ;  /* 0x00008600ff027b82 */ /* 0x000f220000000a00 */
[----:B-1----:R-:W-:-:S04]  /*0090*/  SHF.L.U32 R0, R0, 0x1, RZ ;  /* 0x0000000100007819 */ /* 0x002fc800000006ff */
[----:B------:R-:W-:-:S04]  /*00a0*/  LOP3.LUT R0, R0, 0xfe, RZ, 0xc0, !PT ;  /* 0x000000fe00007812 */ /* 0x000fc800078ec0ff */
[----:B---3--:R-:W-:-:S04]  /*00b0*/  LEA R9, R9, R0, 0x8 ;  /* 0x0000000009097211 */ /* 0x008fc800078e40ff */
[----:B------:R-:W-:Y:S01]  /*00c0*/  IADD3 R5, R9, 0x1, RZ ;  /* 0x0000000109057810 */ /* 0x000fe20007ffe0ff */
[C---:B------:R-:W-:Y:S01]  /*00d0*/  IMAD.HI R0, R9.reuse, -0x6db6db6d, R8 ;  /* 0x9249249309007827 */ /* 0x040fe200078e0208 */
[----:B------:R-:W-:-:S03]  /*00e0*/  ISETP.GE.AND P6, PT, R9, 0x1c0, PT ;  /* 0x000001c00900780c */ /* 0x000fc60003fc6270 */
[----:B------:R-:W-:Y:S01]  /*00f0*/  IMAD.HI R8, R5, -0x6db6db6d, R4 ;  /* 0x9249249305087827 */ /* 0x000fe200078e0204 */
[----:B------:R-:W-:Y:S01]  /*0100*/  SHF.R.U32.HI R11, RZ, 0x1f, R0 ;  /* 0x0000001fff0b7819 */ /* 0x000fe20000011600 */
[----:B------:R-:W1:Y:S02]  /*0110*/  LDC.64 R4, c[0x0][0x220] ;  /* 0x00008800ff047b82 */ /* 0x000e640000000a00 */
[----:B--2---:R-:W-:Y:S01]  /*0120*/  IMAD.WIDE R6, R9, 0x4, R6 ;  /* 0x0000000409067825 */ /* 0x004fe200078e0206 */
[----:B------:R-:W-:Y:S02]  /*0130*/  SHF.R.U32.HI R15, RZ, 0x1f, R8 ;  /* 0x0000001fff0f7819 */ /* 0x000fe40000011608 */
[----:B------:R-:W-:Y:S01]  /*0140*/  LEA.HI.SX32 R13, R0, R11, 0x1e ;  /* 0x0000000b000d7211 */ /* 0x000fe200078ff2ff */
[----:B------:R-:W-:Y:S01]  /*0150*/  HFMA2.MMA R0, -RZ, RZ, 0, 0 ;  /* 0x00000000ff007435 */ /* 0x000fe200000001ff */
[----:B------:R-:W-:Y:S02]  /*0160*/  LEA.HI.SX32 R15, R8, R15, 0x1e ;  /* 0x0000000f080f7211 */ /* 0x000fe400078ff2ff */
[----:B------:R-:W-:Y:S01]  /*0170*/  CS2R R8, SRZ ;  /* 0x0000000000087805 */ /* 0x000fe2000001ff00 */
[----:B----4-:R-:W-:-:S04]  /*0180*/  IMAD.WIDE R10, R13, 0x4, R2 ;  /* 0x000000040d0a7825 */ /* 0x010fc800078e0202 */
[----:B------:R-:W-:Y:S01]  /*0190*/  IMAD.WIDE R2, R15, 0x4, R2 ;  /* 0x000000040f027825 */ /* 0x000fe200078e0202 */
[----:B------:R-:W2:Y:S04]  /*01a0*/  @!P6 LDG.E.EL R17, desc[UR4][R10.64] ;  /* 0x000000040a11e981 */ /* 0x000ea8000c2e1900 */
[----:B------:R-:W2:Y:S04]  /*01b0*/  @!P6 LDG.E.64 R8, desc[UR4][R6.64] ;  /* 0x000000040608e981 */ /* 0x000ea8000c1e1b00 */
[----:B------:R-:W3:Y:S01]  /*01c0*/  @!P6 LDG.E.EL R0, desc[UR4][R2.64] ;  /* 0x000000040200e981 */ /* 0x000ee2000c2e1900 */
[----:B-1----:R-:W-:Y:S01]  /*01d0*/  IMAD.WIDE R12, R13, 0x4, R4 ;  /* 0x000000040d0c7825 */ /* 0x002fe200078e0204 */
[----:B------:R-:W-:-:S03]  /*01e0*/  MOV R14, RZ ;  /* 0x000000ff000e7202 */ /* 0x000fc60000000f00 */
[----:B------:R-:W-:Y:S01]  /*01f0*/  IMAD.WIDE R4, R15, 0x4, R4 ;  /* 0x000000040f047825 */ /* 0x000fe200078e0204 */
[----:B------:R-:W4:Y:S04]  /*0200*/  @!P6 LDG.E.EL R16, desc[UR4][R12.64] ;  /* 0x000000040c10e981 */ /* 0x000f28000c2e1900 */
[----:B------:R-:W5:Y:S01]  /*0210*/  @!P6 LDG.E.EL R14, desc[UR4][R4.64] ;  /* 0x00000004040ee981 */ /* 0x000f62000c2e1900 */
[----:B--2---:R-:W-:Y:S01]  /*0220*/  FADD R8, -R17, R8 ;  /* 0x0000000811087221 */ /* 0x004fe20000000100 */
[----:B---3--:R-:W-:-:S03]  /*0230*/  FADD R0, -R0, R9 ;  /* 0x0000000900007221 */ /* 0x008fc60000000100 */
[----:B------:R-:W-:Y:S01]  /*0240*/  FMUL R8, R8, 1.4426950216293334961 ;  /* 0x3fb8aa3b08087820 */ /* 0x000fe20000400000 */
[----:B------:R-:W-:-:S04]  /*0250*/  FMUL R2, R0, 1.4426950216293334961 ;  /* 0x3fb8aa3b00027820 */ /* 0x000fc80000400000 */
[----:B------:R-:W-:Y:S02]  /*0260*/  FSETP.GEU.AND P2, PT, R8, -126, PT ;  /* 0xc2fc00000800780b */ /* 0x000fe40003f4e000 */
[----:B----4-:R-:W-:Y:S02]  /*0270*/  FSETP.GT.AND P0, PT, |R16|, 8.50705917302346158658e+37, PT ;  /* 0x7e8000001000780b */ /* 0x010fe40003f04200 */
[----:B------:R-:W-:Y:S02]  /*0280*/  FSETP.GEU.AND P3, PT, R2, -126, PT ;  /* 0xc2fc00000200780b */ /* 0x000fe40003f6e000 */
[----:B-----5:R-:W-:Y:S02]  /*0290*/  FSETP.GT.AND P1, PT, |R14|, 8.50705917302346158658e+37, PT ;  /* 0x7e8000000e00780b */ /* 0x020fe40003f24200 */
[----:B------:R-:W-:Y:S02]  /*02a0*/  FSETP.GEU.AND P4, PT, |R16|, 1.175494350822287508e-38, PT ;  /* 0x008000001000780b */ /* 0x000fe40003f8e200 */
[----:B------:R-:W-:-:S03]  /*02b0*/  FSETP.GEU.AND P5, PT, |R14|, 1.175494350822287508e-38, PT ;  /* 0x008000000e00780b */ /* 0x000fc60003fae200 */
[----:B------:R-:W-:Y:S02]  /*02c0*/  @!P2 FMUL R8, R8, 0.5 ;  /* 0x3f0000000808a820 */ /* 0x000fe40000400000 */
[----:B------:R-:W-:Y:S02]  /*02d0*/  @P0 FMUL R16, R16, 0.25 ;  /* 0x3e80000010100820 */ /* 0x000fe40000400000 */
[----:B------:R-:W-:Y:S01]  /*02e0*/  @!P3 FMUL R2, R2, 0.5 ;  /* 0x3f0000000202b820 */ /* 0x000fe20000400000 */
[----:B------:R-:W1:Y:S01]  /*02f0*/  MUFU.EX2 R0, R8 ;  /* 0x0000000800007308 */ /* 0x000e620000000800 */
[----:B------:R-:W-:Y:S02]  /*0300*/  @P1 FMUL R14, R14, 0.25 ;  /* 0x3e8000000e0e1820 */ /* 0x000fe40000400000 */
[----:B------:R-:W-:Y:S02]  /*0310*/  @!P4 FMUL R16, R16, 16777216 ;  /* 0x4b8000001010c820 */ /* 0x000fe40000400000 */
[----:B------:R-:W-:-:S03]  /*0320*/  @!P5 FMUL R14, R14, 16777216 ;  /* 0x4b8000000e0ed820 */ /* 0x000fc60000400000 */
[----:B------:R-:W2:Y:S01]  /*0330*/  MUFU.EX2 R3, R2 ;  /* 0x0000000200037308 */ /* 0x000ea20000000800 */
[----:B-1----:R-:W-:-:S07]  /*0340*/  @!P2 FMUL R0, R0, R0 ;  /* 0x000000000000a220 */ /* 0x002fce0000400000 */
[----:B------:R-:W1:Y:S01]  /*0350*/  MUFU.RCP R5, R16 ;  /* 0x0000001000057308 */ /* 0x000e620000001000 */
[----:B------:R-:W-:Y:S01]  /*0360*/  @P0 FMUL R0, R0, 0.25 ;  /* 0x3e80000000000820 */ /* 0x000fe20000400000 */
[----:B--2---:R-:W-:-:S06]  /*0370*/  @!P3 FMUL R3, R3, R3 ;  /* 0x000000030303b220 */ /* 0x004fcc0000400000 */
[----:B------:R-:W2:Y:S01]  /*0380*/  MUFU.RCP R4, R14 ;  /* 0x0000000e00047308 */ /* 0x000ea20000001000 */
[----:B------:R-:W-:Y:S01]  /*0390*/  @!P4 FMUL R0, R0, 16777216 ;  /* 0x4b8000000000c820 */ /* 0x000fe20000400000 */
[----:B------:R-:W-:-:S04]  /*03a0*/  @P1 FMUL R3, R3, 0.25 ;  /* 0x3e80000003031820 */ /* 0x000fc80000400000 */
[----:B------:R-:W-:Y:S01]  /*03b0*/  @!P5 FMUL R3, R3, 16777216 ;  /* 0x4b8000000303d820 */ /* 0x000fe20000400000 */
[----:B-1----:R-:W-:-:S03]  /*03c0*/  FMUL R2, R5, R0 ;  /* 0x0000000005027220 */ /* 0x002fc60000400000 */
[----:B--2---:R-:W-:Y:S01]  /*03d0*/  FMUL R3, R4, R3 ;  /* 0x0000000304037220 */ /* 0x004fe20000400000 */
[----:B------:R-:W-:Y:S06]  /*03e0*/  @P6 EXIT ;  /* 0x000000000000694d */ /* 0x000fec0003800000 */
[----:B------:R-:W-:Y:S01]  /*03f0*/  STG.E.64 desc[UR4][R6.64], R2 ;  /* 0x0000000206007986 */ /* 0x000fe2000c101b04 */
[----:B------:R-:W-:Y:S05]  /*0400*/  EXIT ;  /* 0x000000000000794d */ /* 0x000fea0003800000 */
.L_x_0:
[----:B------:R-:W-:-:S00]  /*0410*/  BRA `(.L_x_0) ;  /* 0xfffffffc00fc7947 */ /* 0x000fc0000383ffff */
[----:B------:R-:W-:-:S00]  /*0420*/  NOP ;  /* 0x0000000000007918 */ /* 0x000fc00000000000 */
        /* <DEDUP_REMOVED lines=13> */
.L_x_1:


//--------------------- .nv.constant0.triton_poi_fused__softmax_2 --------------------------
	.section	.nv.constant0.triton_poi_fused__softmax_2,"a",@progbits
	.sectionflags	@""
	.align	4
.nv.constant0.triton_poi_fused__softmax_2:
	.zero		556
